//
// Generated by NVIDIA NVVM Compiler
//
// Compiler Build ID: CL-36424714
// Cuda compilation tools, release 13.0, V13.0.88
// Based on NVVM 20.0.0
//

.version 9.0
.target sm_100
.address_size 64

	// .globl	_Z6vecAddPdS_S_i

.visible .entry _Z6vecAddPdS_S_i(
	.param .u64 .ptr .align 1 _Z6vecAddPdS_S_i_param_0,
	.param .u64 .ptr .align 1 _Z6vecAddPdS_S_i_param_1,
	.param .u64 .ptr .align 1 _Z6vecAddPdS_S_i_param_2,
	.param .u32 _Z6vecAddPdS_S_i_param_3
)
{
	.reg .pred 	%p<2>;
	.reg .b32 	%r<6>;
	.reg .b64 	%rd<11>;
	.reg .b64 	%fd<4>;

	ld.param.u64 	%rd1, [_Z6vecAddPdS_S_i_param_0];
	ld.param.u64 	%rd2, [_Z6vecAddPdS_S_i_param_1];
	ld.param.u64 	%rd3, [_Z6vecAddPdS_S_i_param_2];
	ld.param.u32 	%r2, [_Z6vecAddPdS_S_i_param_3];
	mov.u32 	%r3, %ntid.x;
	mov.u32 	%r4, %ctaid.x;
	mov.u32 	%r5, %tid.x;
	mad.lo.s32 	%r1, %r3, %r4, %r5;
	setp.ge.s32 	%p1, %r1, %r2;
	@%p1 bra 	$L__BB0_2;
	cvta.to.global.u64 	%rd4, %rd1;
	cvta.to.global.u64 	%rd5, %rd2;
	cvta.to.global.u64 	%rd6, %rd3;
	mul.wide.s32 	%rd7, %r1, 8;
	add.s64 	%rd8, %rd4, %rd7;
	ld.global.f64 	%fd1, [%rd8];
	add.s64 	%rd9, %rd5, %rd7;
	ld.global.f64 	%fd2, [%rd9];
	add.f64 	%fd3, %fd1, %fd2;
	add.s64 	%rd10, %rd6, %rd7;
	st.global.f64 	[%rd10], %fd3;
$L__BB0_2:
	ret;

}


// ===== COMPILED SASS (sm_100) =====

	.target	sm_100

	.elftype	@"ET_EXEC"


//--------------------- .note.nv.tkinfo           --------------------------
	.section	.note.nv.tkinfo,"",@"SHT_NOTE"
	.sectionflags	@"SHF_NOTE_NV_TKINFO"
	.tkinfo
        /*0018*/ 	.word	0x00000002
        /*0030*/ 	.string	""
        /*0030*/ 	.string	"ptxas"
        /*0030*/ 	.string	"Cuda compilation tools, release 13.0, V13.0.88"
        /*0030*/ 	.string	"Build cuda_13.0.r13.0/compiler.36424714_0"
        /*0030*/ 	.string	"-arch sm_100 -m 64 "



//--------------------- .note.nv.cuinfo           --------------------------
	.section	.note.nv.cuinfo,"",@"SHT_NOTE"
	.sectionflags	@"SHF_NOTE_NV_CUINFO"
        /*0018*/ 	.short	0x0002
        /*001a*/ 	.short	0x0064
        /*001c*/ 	.short	0x0082
	.zero		2


//--------------------- .nv.info                  --------------------------
	.section	.nv.info,"",@"SHT_CUDA_INFO"
	.align	4


	//----- nvinfo : EIATTR_REGCOUNT
	.align		4
        /*0000*/ 	.byte	0x04, 0x2f
        /*0002*/ 	.short	(.L_1 - .L_0)
	.align		4
.L_0:
        /*0004*/ 	.word	index@(_Z6vecAddPdS_S_i)
        /*0008*/ 	.word	0x0000000e


	//----- nvinfo : EIATTR_FRAME_SIZE
	.align		4
.L_1:
        /*000c*/ 	.byte	0x04, 0x11
        /*000e*/ 	.short	(.L_3 - .L_2)
	.align		4
.L_2:
        /*0010*/ 	.word	index@(_Z6vecAddPdS_S_i)
        /*0014*/ 	.word	0x00000000


	//----- nvinfo : EIATTR_MIN_STACK_SIZE
	.align		4
.L_3:
        /*0018*/ 	.byte	0x04, 0x12
        /*001a*/ 	.short	(.L_5 - .L_4)
	.align		4
.L_4:
        /*001c*/ 	.word	index@(_Z6vecAddPdS_S_i)
        /*0020*/ 	.word	0x00000000
.L_5:


//--------------------- .nv.compat                --------------------------
	.section	.nv.compat,"",@"SHT_CUDA_COMPAT_INFO"
	.align	4
        /*0000*/ 	.byte	0x02, 0x09, 0x00, 0x00, 0x02, 0x02, 0x01, 0x00, 0x02, 0x05, 0x05, 0x00, 0x03, 0x07, 0x01, 0x01
        /*0010*/ 	.byte	0x02, 0x03, 0x00, 0x00, 0x02, 0x06, 0x01, 0x00, 0x04, 0x0b, 0x08, 0x00, 0x01, 0x00, 0x00, 0x00
        /*0020*/ 	.byte	0x00, 0x00, 0x00, 0x00


//--------------------- .nv.info._Z6vecAddPdS_S_i --------------------------
	.section	.nv.info._Z6vecAddPdS_S_i,"",@"SHT_CUDA_INFO"
	.sectionflags	@""
	.align	4


	//----- nvinfo : EIATTR_CUDA_API_VERSION
	.align		4
        /*0000*/ 	.byte	0x04, 0x37
        /*0002*/ 	.short	(.L_7 - .L_6)
.L_6:
        /*0004*/ 	.word	0x00000082


	//----- nvinfo : EIATTR_KPARAM_INFO
	.align		4
.L_7:
        /*0008*/ 	.byte	0x04, 0x17
        /*000a*/ 	.short	(.L_9 - .L_8)
.L_8:
        /*000c*/ 	.word	0x00000000
        /*0010*/ 	.short	0x0003
        /*0012*/ 	.short	0x0018
        /*0014*/ 	.byte	0x00, 0xf0, 0x11, 0x00


	//----- nvinfo : EIATTR_KPARAM_INFO
	.align		4
.L_9:
        /*0018*/ 	.byte	0x04, 0x17
        /*001a*/ 	.short	(.L_11 - .L_10)
.L_10:
        /*001c*/ 	.word	0x00000000
        /*0020*/ 	.short	0x0002
        /*0022*/ 	.short	0x0010
        /*0024*/ 	.byte	0x00, 0xf5, 0x21, 0x00


	//----- nvinfo : EIATTR_KPARAM_INFO
	.align		4
.L_11:
        /*0028*/ 	.byte	0x04, 0x17
        /*002a*/ 	.short	(.L_13 - .L_12)
.L_12:
        /*002c*/ 	.word	0x00000000
        /*0030*/ 	.short	0x0001
        /*0032*/ 	.short	0x0008
        /*0034*/ 	.byte	0x00, 0xf5, 0x21, 0x00


	//----- nvinfo : EIATTR_KPARAM_INFO
	.align		4
.L_13:
        /*0038*/ 	.byte	0x04, 0x17
        /*003a*/ 	.short	(.L_15 - .L_14)
.L_14:
        /*003c*/ 	.word	0x00000000
        /*0040*/ 	.short	0x0000
        /*0042*/ 	.short	0x0000
        /*0044*/ 	.byte	0x00, 0xf5, 0x21, 0x00


	//----- nvinfo : EIATTR_SPARSE_MMA_MASK
	.align		4
.L_15:
        /*0048*/ 	.byte	0x03, 0x50
        /*004a*/ 	.short	0x0000


	//----- nvinfo : EIATTR_MAXREG_COUNT
	.align		4
        /*004c*/ 	.byte	0x03, 0x1b
        /*004e*/ 	.short	0x00ff


	//----- nvinfo : EIATTR_MERCURY_ISA_VERSION
	.align		4
        /*0050*/ 	.byte	0x03, 0x5f
        /*0052*/ 	.short	0x0101


	//----- nvinfo : EIATTR_VRC_CTA_INIT_COUNT
	.align		4
        /*0054*/ 	.byte	0x02, 0x4a
	.zero		1
	.zero		1


	//----- nvinfo : EIATTR_EXIT_INSTR_OFFSETS
	.align		4
        /*0058*/ 	.byte	0x04, 0x1c
        /*005a*/ 	.short	(.L_17 - .L_16)


	//   ....[0]....
.L_16:
        /*005c*/ 	.word	0x00000070


	//   ....[1]....
        /*0060*/ 	.word	0x00000130


	//----- nvinfo : EIATTR_CBANK_PARAM_SIZE
	.align		4
.L_17:
        /*0064*/ 	.byte	0x03, 0x19
        /*0066*/ 	.short	0x001c


	//----- nvinfo : EIATTR_PARAM_CBANK
	.align		4
        /*0068*/ 	.byte	0x04, 0x0a
        /*006a*/ 	.short	(.L_19 - .L_18)
	.align		4
.L_18:
        /*006c*/ 	.word	index@(.nv.constant0._Z6vecAddPdS_S_i)
        /*0070*/ 	.short	0x0380
        /*0072*/ 	.short	0x001c


	//----- nvinfo : EIATTR_SW_WAR
	.align		4
.L_19:
        /*0074*/ 	.byte	0x04, 0x36
        /*0076*/ 	.short	(.L_21 - .L_20)
.L_20:
        /*0078*/ 	.word	0x00000008
.L_21:


//--------------------- .nv.callgraph             --------------------------
	.section	.nv.callgraph,"",@"SHT_CUDA_CALLGRAPH"
	.align	4
	.sectionentsize	8
	.align		4
        /*0000*/ 	.word	0x00000000
	.align		4
        /*0004*/ 	.word	0xffffffff
	.align		4
        /*0008*/ 	.word	0x00000000
	.align		4
        /*000c*/ 	.word	0xfffffffe
	.align		4
        /*0010*/ 	.word	0x00000000
	.align		4
        /*0014*/ 	.word	0xfffffffd
	.align		4
        /*0018*/ 	.word	0x00000000
	.align		4
        /*001c*/ 	.word	0xfffffffc


//--------------------- .text._Z6vecAddPdS_S_i    --------------------------
	.section	.text._Z6vecAddPdS_S_i,"ax",@progbits
	.align	128
        .global         _Z6vecAddPdS_S_i
        .type           _Z6vecAddPdS_S_i,@function
        .size           _Z6vecAddPdS_S_i,(.L_x_1 - _Z6vecAddPdS_S_i)
        .other          _Z6vecAddPdS_S_i,@"STO_CUDA_ENTRY STV_DEFAULT"
_Z6vecAddPdS_S_i:
.text._Z6vecAddPdS_S_i:
[----:B------:R-:W-:Y:S01]  /*0000*/  LDC R1, c[0x0][0x37c] ;  /* 0x0000df00ff017b82 */ /* 0x000fe20000000800 */
[----:B------:R-:W0:Y:S01]  /*0010*/  S2R R11, SR_CTAID.X ;  /* 0x00000000000b7919 */ /* 0x000e220000002500 */
[----:B------:R-:W0:Y:S01]  /*0020*/  LDCU UR4, c[0x0][0x360] ;  /* 0x00006c00ff0477ac */ /* 0x000e220008000800 */
[----:B------:R-:W0:Y:S01]  /*0030*/  S2R R0, SR_TID.X ;  /* 0x0000000000007919 */ /* 0x000e220000002100 */
[----:B------:R-:W1:Y:S01]  /*0040*/  LDCU UR5, c[0x0][0x398] ;  /* 0x00007300ff0577ac */ /* 0x000e620008000800 */
[----:B0-----:R-:W-:-:S05]  /*0050*/  IMAD R11, R11, UR4, R0 ;  /* 0x000000040b0b7c24 */ /* 0x001fca000f8e0200 */
[----:B-1----:R-:W-:-:S13]  /*0060*/  ISETP.GE.AND P0, PT, R11, UR5, PT ;  /* 0x000000050b007c0c */ /* 0x002fda000bf06270 */
[----:B------:R-:W-:Y:S05]  /*0070*/  @P0 EXIT ;  /* 0x000000000000094d */ /* 0x000fea0003800000 */
[----:B------:R-:W0:Y:S01]  /*0080*/  LDC.64 R2, c[0x0][0x380] ;  /* 0x0000e000ff027b82 */ /* 0x000e220000000a00 */
[----:B------:R-:W1:Y:S07]  /*0090*/  LDCU.64 UR4, c[0x0][0x358] ;  /* 0x00006b00ff0477ac */ /* 0x000e6e0008000a00 */
[----:B------:R-:W2:Y:S08]  /*00a0*/  LDC.64 R4, c[0x0][0x388] ;  /* 0x0000e200ff047b82 */ /* 0x000eb00000000a00 */
[----:B------:R-:W3:Y:S01]  /*00b0*/  LDC.64 R8, c[0x0][0x390] ;  /* 0x0000e400ff087b82 */ /* 0x000ee20000000a00 */
[----:B0-----:R-:W-:-:S06]  /*00c0*/  IMAD.WIDE R2, R11, 0x8, R2 ;  /* 0x000000080b027825 */ /* 0x001fcc00078e0202 */
[----:B-1----:R-:W4:Y:S01]  /*00d0*/  LDG.E.64 R2, desc[UR4][R2.64] ;  /* 0x0000000402027981 */ /* 0x002f22000c1e1b00 */
[----:B--2---:R-:W-:-:S06]  /*00e0*/  IMAD.WIDE R4, R11, 0x8, R4 ;  /* 0x000000080b047825 */ /* 0x004fcc00078e0204 */
[----:B------:R-:W4:Y:S01]  /*00f0*/  LDG.E.64 R4, desc[UR4][R4.64] ;  /* 0x0000000404047981 */ /* 0x000f22000c1e1b00 */
[----:B---3--:R-:W-:Y:S01]  /*0100*/  IMAD.WIDE R8, R11, 0x8, R8 ;  /* 0x000000080b087825 */ /* 0x008fe200078e0208 */
[----:B----4-:R-:W-:-:S07]  /*0110*/  DADD R6, R2, R4 ;  /* 0x0000000002067229 */ /* 0x010fce0000000004 */
[----:B------:R-:W-:Y:S01]  /*0120*/  STG.E.64 desc[UR4][R8.64], R6 ;  /* 0x0000000608007986 */ /* 0x000fe2000c101b04 */
[----:B------:R-:W-:Y:S05]  /*0130*/  EXIT ;  /* 0x000000000000794d */ /* 0x000fea0003800000 */
.L_x_0:
[----:B------:R-:W-:-:S00]  /*0140*/  BRA `(.L_x_0) ;  /* 0xfffffffc00fc7947 */ /* 0x000fc0000383ffff */
[----:B------:R-:W-:-:S00]  /*0150*/  NOP ;  /* 0x0000000000007918 */ /* 0x000fc00000000000 */
        /* <DEDUP_REMOVED lines=10> */
.L_x_1:


//--------------------- .nv.shared.reserved.0     --------------------------
	.section	.nv.shared.reserved.0,"aw",@nobits
	.weak		__nv_reservedSMEM_offset_0_alias
	.size		__nv_reservedSMEM_offset_0_alias, 0, 64
	.other		__nv_reservedSMEM_offset_0_alias,@"STO_CUDA_RESERVED_SHARED STV_DEFAULT"
__nv_reservedSMEM_offset_0_alias:
	.zero		0
	.zero		64


//--------------------- .nv.constant0._Z6vecAddPdS_S_i --------------------------
	.section	.nv.constant0._Z6vecAddPdS_S_i,"a",@progbits
	.sectionflags	@""
	.align	4
.nv.constant0._Z6vecAddPdS_S_i:
	.zero		924


//--------------------- SYMBOLS --------------------------

	.type		.nv.reservedSmem.offset0,@object
	.size		.nv.reservedSmem.offset0,0x4
